	.headerflags	@"EF_CUDA_TEXMODE_UNIFIED EF_CUDA_64BIT_ADDRESS EF_CUDA_ACCELERATORS EF_CUDA_SM90 EF_CUDA_VIRTUAL_SM(EF_CUDA_SM90)"
	.elftype	@"ET_EXEC"


//--------------------- .nv.info                  --------------------------
	.section	.nv.info,"",@"SHT_CUDA_INFO"
	.align	4


	//----- nvinfo : EIATTR_REGCOUNT
	.align		4
        /*0000*/ 	.byte	0x04, 0x2f
        /*0002*/ 	.short	(.L_1 - .L_0)
	.align		4
.L_0:
        /*0004*/ 	.word	index@(triton_poi_fused_convolution_sigmoid_12)
        /*0008*/ 	.word	0x0000000c


	//----- nvinfo : EIATTR_MIN_STACK_SIZE
	.align		4
.L_1:
        /*000c*/ 	.byte	0x04, 0x12
        /*000e*/ 	.short	(.L_3 - .L_2)
	.align		4
.L_2:
        /*0010*/ 	.word	index@(triton_poi_fused_convolution_sigmoid_12)
        /*0014*/ 	.word	0x00000000


	//----- nvinfo : EIATTR_FRAME_SIZE
	.align		4
.L_3:
        /*0018*/ 	.byte	0x04, 0x11
        /*001a*/ 	.short	(.L_5 - .L_4)
	.align		4
.L_4:
        /*001c*/ 	.word	index@(triton_poi_fused_convolution_sigmoid_12)
        /*0020*/ 	.word	0x00000000


	//----- nvinfo : EIATTR_MIN_STACK_SIZE
	.align		4
.L_5:
        /*0024*/ 	.byte	0x04, 0x12
        /*0026*/ 	.short	(.L_7 - .L_6)
	.align		4
.L_6:
        /*0028*/ 	.word	index@(triton_poi_fused_convolution_sigmoid_12)
        /*002c*/ 	.word	0x00000000
.L_7:


//--------------------- .nv.info.triton_poi_fused_convolution_sigmoid_12 --------------------------
	.section	.nv.info.triton_poi_fused_convolution_sigmoid_12,"",@"SHT_CUDA_INFO"
	.sectionflags	@""
	.align	4


	//----- nvinfo : EIATTR_CUDA_API_VERSION
	.align		4
        /*0000*/ 	.byte	0x04, 0x37
        /*0002*/ 	.short	(.L_9 - .L_8)
.L_8:
        /*0004*/ 	.word	0x0000007c


	//----- nvinfo : EIATTR_KPARAM_INFO
	.align		4
.L_9:
        /*0008*/ 	.byte	0x04, 0x17
        /*000a*/ 	.short	(.L_11 - .L_10)
.L_10:
        /*000c*/ 	.word	0x00000000
        /*0010*/ 	.short	0x0002
        /*0012*/ 	.short	0x0010
        /*0014*/ 	.byte	0x00, 0xf0, 0x11, 0x00


	//----- nvinfo : EIATTR_KPARAM_INFO
	.align		4
.L_11:
        /*0018*/ 	.byte	0x04, 0x17
        /*001a*/ 	.short	(.L_13 - .L_12)
.L_12:
        /*001c*/ 	.word	0x00000000
        /*0020*/ 	.short	0x0001
        /*0022*/ 	.short	0x0008
        /*0024*/ 	.byte	0x00, 0xf4, 0x21, 0x00


	//----- nvinfo : EIATTR_KPARAM_INFO
	.align		4
.L_13:
        /*0028*/ 	.byte	0x04, 0x17
        /*002a*/ 	.short	(.L_15 - .L_14)
.L_14:
        /*002c*/ 	.word	0x00000000
        /*0030*/ 	.short	0x0000
        /*0032*/ 	.short	0x0000
        /*0034*/ 	.byte	0x00, 0xf4, 0x21, 0x00


	//----- nvinfo : EIATTR_SPARSE_MMA_MASK
	.align		4
.L_15:
        /*0038*/ 	.byte	0x03, 0x50
        /*003a*/ 	.short	0x0000


	//----- nvinfo : EIATTR_MAXREG_COUNT
	.align		4
        /*003c*/ 	.byte	0x03, 0x1b
        /*003e*/ 	.short	0x00ff


	//----- nvinfo : EIATTR_EXIT_INSTR_OFFSETS
	.align		4
        /*0040*/ 	.byte	0x04, 0x1c
        /*0042*/ 	.short	(.L_17 - .L_16)


	//   ....[0]....
.L_16:
        /*0044*/ 	.word	0x00000240


	//   ....[1]....
        /*0048*/ 	.word	0x00000260


	//----- nvinfo : EIATTR_REQNTID
	.align		4
.L_17:
        /*004c*/ 	.byte	0x04, 0x10
        /*004e*/ 	.short	(.L_19 - .L_18)
.L_18:
        /*0050*/ 	.word	0x00000020
        /*0054*/ 	.word	0x00000001
        /*0058*/ 	.word	0x00000001


	//----- nvinfo : EIATTR_CBANK_PARAM_SIZE
	.align		4
.L_19:
        /*005c*/ 	.byte	0x03, 0x19
        /*005e*/ 	.short	0x0014


	//----- nvinfo : EIATTR_PARAM_CBANK
	.align		4
        /*0060*/ 	.byte	0x04, 0x0a
        /*0062*/ 	.short	(.L_21 - .L_20)
	.align		4
.L_20:
        /*0064*/ 	.word	index@(.nv.constant0.triton_poi_fused_convolution_sigmoid_12)
        /*0068*/ 	.short	0x0210
        /*006a*/ 	.short	0x0014


	//----- nvinfo : EIATTR_SW_WAR
	.align		4
.L_21:
        /*006c*/ 	.byte	0x04, 0x36
        /*006e*/ 	.short	(.L_23 - .L_22)
.L_22:
        /*0070*/ 	.word	0x00000008
.L_23:


//--------------------- .nv.callgraph             --------------------------
	.section	.nv.callgraph,"",@"SHT_CUDA_CALLGRAPH"
	.align	4
	.sectionentsize	8
	.align		4
        /*0000*/ 	.word	0x00000000
	.align		4
        /*0004*/ 	.word	0xffffffff
	.align		4
        /*0008*/ 	.word	0x00000000
	.align		4
        /*000c*/ 	.word	0xfffffffe
	.align		4
        /*0010*/ 	.word	0x00000000
	.align		4
        /*0014*/ 	.word	0xfffffffd
	.align		4
        /*0018*/ 	.word	0x00000000
	.align		4
        /*001c*/ 	.word	0xfffffffc


//--------------------- .text.triton_poi_fused_convolution_sigmoid_12 --------------------------
	.section	.text.triton_poi_fused_convolution_sigmoid_12,"ax",@progbits
	.align	128
        .global         triton_poi_fused_convolution_sigmoid_12
        .type           triton_poi_fused_convolution_sigmoid_12,@function
        .size           triton_poi_fused_convolution_sigmoid_12,(.L_x_1 - triton_poi_fused_convolution_sigmoid_12)
        .other          triton_poi_fused_convolution_sigmoid_12,@"STO_CUDA_ENTRY STV_DEFAULT"
triton_poi_fused_convolution_sigmoid_12:
.text.triton_poi_fused_convolution_sigmoid_12:
[----:B------:R-:W0:Y:S02]  /*0000*/  LDC R1, c[0x0][0x28] ;  /* 0x00000a00ff017b82 */ /* 0x000e240000000800 */
[----:B------:R-:W1:Y:S01]  /*0010*/  S2R R8, SR_TID.X ;  /* 0x0000000000087919 */ /* 0x000e620000002100 */
[----:B------:R-:W2:Y:S01]  /*0020*/  LDC.64 R4, c[0x0][0x218] ;  /* 0x00008600ff047b82 */ /* 0x000ea20000000a00 */
[----:B------:R-:W-:Y:S01]  /*0030*/  ULDC.64 UR4, c[0x0][0x208] ;  /* 0x0000820000047ab9 */ /* 0x000fe20000000a00 */
[----:B------:R-:W3:Y:S06]  /*0040*/  S2R R7, SR_CTAID.X ;  /* 0x0000000000077919 */ /* 0x000eec0000002500 */
[----:B------:R-:W4:Y:S01]  /*0050*/  LDC.64 R2, c[0x0][0x210] ;  /* 0x00008400ff027b82 */ /* 0x000f220000000a00 */
[----:B-1----:R-:W-:-:S02]  /*0060*/  LOP3.LUT R0, R8, 0xf, RZ, 0xc0, !PT ;  /* 0x0000000f08007812 */ /* 0x002fc400078ec0ff */
[----:B---3--:R-:W-:-:S03]  /*0070*/  SHF.R.S32.HI R6, RZ, 0x1b, R7 ;  /* 0x0000001bff067819 */ /* 0x008fc60000011407 */
[----:B------:R-:W-:Y:S01]  /*0080*/  IMAD R7, R7, 0x10, R0 ;  /* 0x0000001007077824 */ /* 0x000fe200078e0200 */
[----:B------:R-:W-:-:S03]  /*0090*/  SGXT R0, R6, 0x1 ;  /* 0x000000010600781a */ /* 0x000fc60000000200 */
[C---:B----4-:R-:W-:Y:S01]  /*00a0*/  IMAD.WIDE R2, R7.reuse, 0x4, R2 ;  /* 0x0000000407027825 */ /* 0x050fe200078e0202 */
[----:B------:R-:W-:Y:S02]  /*00b0*/  ISETP.GE.AND P0, PT, R7, 0x10, PT ;  /* 0x000000100700780c */ /* 0x000fe40003f06270 */
[----:B------:R-:W-:-:S04]  /*00c0*/  LEA.HI R0, R0, R7, RZ, 0x2 ;  /* 0x0000000700007211 */ /* 0x000fc800078f10ff */
[----:B------:R-:W-:-:S04]  /*00d0*/  LOP3.LUT R0, R0, 0xfffffffc, RZ, 0xc0, !PT ;  /* 0xfffffffc00007812 */ /* 0x000fc800078ec0ff */
[----:B------:R-:W-:Y:S01]  /*00e0*/  IADD3 R9, R7, -R0, RZ ;  /* 0x8000000007097210 */ /* 0x000fe20007ffe0ff */
[----:B------:R-:W-:-:S04]  /*00f0*/  IMAD.MOV.U32 R0, RZ, RZ, RZ ;  /* 0x000000ffff007224 */ /* 0x000fc800078e00ff */
[----:B--2---:R-:W-:Y:S01]  /*0100*/  IMAD.WIDE R4, R9, 0x4, R4 ;  /* 0x0000000409047825 */ /* 0x004fe200078e0204 */
[----:B------:R-:W-:Y:S01]  /*0110*/  HFMA2.MMA R9, -RZ, RZ, 0, 0 ;  /* 0x00000000ff097435 */ /* 0x000fe200000001ff */
[----:B------:R-:W2:Y:S09]  /*0120*/  @!P0 LDG.E R0, desc[UR4][R2.64] ;  /* 0x0000000402008981 */ /* 0x000eb2000c1e1900 */
[----:B------:R1:W2:Y:S02]  /*0130*/  @!P0 LDG.E.EL R9, desc[UR4][R4.64] ;  /* 0x0000000404098981 */ /* 0x0002a4000c2e1900 */
[----:B-1----:R-:W-:-:S02]  /*0140*/  IMAD.MOV.U32 R5, RZ, RZ, 0x3e800000 ;  /* 0x3e800000ff057424 */ /* 0x002fc400078e00ff */
[----:B--2---:R-:W-:-:S04]  /*0150*/  FADD R0, R9, R0 ;  /* 0x0000000009007221 */ /* 0x004fc80000000000 */
[----:B------:R-:W-:-:S04]  /*0160*/  FADD R0, RZ, -R0 ;  /* 0x80000000ff007221 */ /* 0x000fc80000000000 */
[----:B------:R-:W-:-:S05]  /*0170*/  FMUL R0, R0, 1.4426950216293334961 ;  /* 0x3fb8aa3b00007820 */ /* 0x000fca0000400000 */
[----:B------:R-:W-:-:S13]  /*0180*/  FSETP.GEU.AND P0, PT, R0, -126, PT ;  /* 0xc2fc00000000780b */ /* 0x000fda0003f0e000 */
[----:B------:R-:W-:-:S04]  /*0190*/  @!P0 FMUL R0, R0, 0.5 ;  /* 0x3f00000000008820 */ /* 0x000fc80000400000 */
[----:B------:R-:W1:Y:S02]  /*01a0*/  MUFU.EX2 R6, R0 ;  /* 0x0000000000067308 */ /* 0x000e640000000800 */
[----:B-1----:R-:W-:Y:S01]  /*01b0*/  @!P0 FMUL R6, R6, R6 ;  /* 0x0000000606068220 */ /* 0x002fe20000400000 */
[----:B------:R-:W-:-:S03]  /*01c0*/  LOP3.LUT P0, RZ, R8, 0x10, RZ, 0xc0, !PT ;  /* 0x0000001008ff7812 */ /* 0x000fc6000780c0ff */
[----:B------:R-:W-:Y:S01]  /*01d0*/  FADD R6, R6, 1 ;  /* 0x3f80000006067421 */ /* 0x000fe20000000000 */
[----:B------:R-:W-:-:S04]  /*01e0*/  ISETP.LT.AND P0, PT, R7, 0x10, !P0 ;  /* 0x000000100700780c */ /* 0x000fc80004701270 */
[----:B------:R-:W-:-:S04]  /*01f0*/  FSETP.GT.AND P1, PT, R6, 8.50705917302346158658e+37, PT ;  /* 0x7e8000000600780b */ /* 0x000fc80003f24000 */
[----:B------:R-:W-:-:S09]  /*0200*/  FSEL R5, R5, 1, P1 ;  /* 0x3f80000005057808 */ /* 0x000fd20000800000 */
[----:B------:R-:W-:-:S06]  /*0210*/  @P1 FMUL R6, R6, 0.25 ;  /* 0x3e80000006061820 */ /* 0x000fcc0000400000 */
[----:B------:R-:W1:Y:S02]  /*0220*/  MUFU.RCP R6, R6 ;  /* 0x0000000600067308 */ /* 0x000e640000001000 */
[----:B-1----:R-:W-:Y:S01]  /*0230*/  FMUL R5, R6, R5 ;  /* 0x0000000506057220 */ /* 0x002fe20000400000 */
[----:B------:R-:W-:Y:S06]  /*0240*/  @!P0 EXIT ;  /* 0x000000000000894d */ /* 0x000fec0003800000 */
[----:B------:R-:W-:Y:S01]  /*0250*/  STG.E desc[UR4][R2.64], R5 ;  /* 0x0000000502007986 */ /* 0x000fe2000c101904 */
[----:B------:R-:W-:Y:S05]  /*0260*/  EXIT ;  /* 0x000000000000794d */ /* 0x000fea0003800000 */
.L_x_0:
[----:B------:R-:W-:-:S00]  /*0270*/  BRA `(.L_x_0) ;  /* 0xfffffffc00fc7947 */ /* 0x000fc0000383ffff */
[----:B------:R-:W-:-:S00]  /*0280*/  NOP ;  /* 0x0000000000007918 */ /* 0x000fc00000000000 */
[----:B------:R-:W-:-:S00]  /*0290*/  NOP ;  /* 0x0000000000007918 */ /* 0x000fc00000000000 */
[----:B------:R-:W-:-:S00]  /*02a0*/  NOP ;  /* 0x0000000000007918 */ /* 0x000fc00000000000 */
[----:B------:R-:W-:-:S00]  /*02b0*/  NOP ;  /* 0x0000000000007918 */ /* 0x000fc00000000000 */
[----:B------:R-:W-:-:S00]  /*02c0*/  NOP ;  /* 0x0000000000007918 */ /* 0x000fc00000000000 */
[----:B------:R-:W-:-:S00]  /*02d0*/  NOP ;  /* 0x0000000000007918 */ /* 0x000fc00000000000 */
[----:B------:R-:W-:-:S00]  /*02e0*/  NOP ;  /* 0x0000000000007918 */ /* 0x000fc00000000000 */
[----:B------:R-:W-:-:S00]  /*02f0*/  NOP ;  /* 0x0000000000007918 */ /* 0x000fc00000000000 */
.L_x_1:


//--------------------- .nv.constant0.triton_poi_fused_convolution_sigmoid_12 --------------------------
	.section	.nv.constant0.triton_poi_fused_convolution_sigmoid_12,"a",@progbits
	.sectionflags	@""
	.align	4
.nv.constant0.triton_poi_fused_convolution_sigmoid_12:
	.zero		548
